	.headerflags	@"EF_CUDA_TEXMODE_UNIFIED EF_CUDA_64BIT_ADDRESS EF_CUDA_ACCELERATORS EF_CUDA_SM90 EF_CUDA_VIRTUAL_SM(EF_CUDA_SM90)"
	.elftype	@"ET_EXEC"


//--------------------- .nv.info                  --------------------------
	.section	.nv.info,"",@"SHT_CUDA_INFO"
	.align	4


	//----- nvinfo : EIATTR_REGCOUNT
	.align		4
        /*0000*/ 	.byte	0x04, 0x2f
        /*0002*/ 	.short	(.L_3 - .L_2)
	.align		4
.L_2:
        /*0004*/ 	.word	index@(triton_poi_fused__native_batch_norm_legit_no_training__prelu_kernel_8)
        /*0008*/ 	.word	0x00000012


	//----- nvinfo : EIATTR_MIN_STACK_SIZE
	.align		4
.L_3:
        /*000c*/ 	.byte	0x04, 0x12
        /*000e*/ 	.short	(.L_5 - .L_4)
	.align		4
.L_4:
        /*0010*/ 	.word	index@(triton_poi_fused__native_batch_norm_legit_no_training__prelu_kernel_8)
        /*0014*/ 	.word	0x00000000


	//----- nvinfo : EIATTR_FRAME_SIZE
	.align		4
.L_5:
        /*0018*/ 	.byte	0x04, 0x11
        /*001a*/ 	.short	(.L_7 - .L_6)
	.align		4
.L_6:
        /*001c*/ 	.word	index@(triton_poi_fused__native_batch_norm_legit_no_training__prelu_kernel_8)
        /*0020*/ 	.word	0x00000000


	//----- nvinfo : EIATTR_MIN_STACK_SIZE
	.align		4
.L_7:
        /*0024*/ 	.byte	0x04, 0x12
        /*0026*/ 	.short	(.L_9 - .L_8)
	.align		4
.L_8:
        /*0028*/ 	.word	index@(triton_poi_fused__native_batch_norm_legit_no_training__prelu_kernel_8)
        /*002c*/ 	.word	0x00000000
.L_9:


//--------------------- .nv.info.triton_poi_fused__native_batch_norm_legit_no_training__prelu_kernel_8 --------------------------
	.section	.nv.info.triton_poi_fused__native_batch_norm_legit_no_training__prelu_kernel_8,"",@"SHT_CUDA_INFO"
	.sectionflags	@""
	.align	4


	//----- nvinfo : EIATTR_CUDA_API_VERSION
	.align		4
        /*0000*/ 	.byte	0x04, 0x37
        /*0002*/ 	.short	(.L_11 - .L_10)
.L_10:
        /*0004*/ 	.word	0x0000007c


	//----- nvinfo : EIATTR_KPARAM_INFO
	.align		4
.L_11:
        /*0008*/ 	.byte	0x04, 0x17
        /*000a*/ 	.short	(.L_13 - .L_12)
.L_12:
        /*000c*/ 	.word	0x00000000
        /*0010*/ 	.short	0x0007
        /*0012*/ 	.short	0x0038
        /*0014*/ 	.byte	0x00, 0xf0, 0x11, 0x00


	//----- nvinfo : EIATTR_KPARAM_INFO
	.align		4
.L_13:
        /*0018*/ 	.byte	0x04, 0x17
        /*001a*/ 	.short	(.L_15 - .L_14)
.L_14:
        /*001c*/ 	.word	0x00000000
        /*0020*/ 	.short	0x0006
        /*0022*/ 	.short	0x0030
        /*0024*/ 	.byte	0x00, 0xf4, 0x21, 0x00


	//----- nvinfo : EIATTR_KPARAM_INFO
	.align		4
.L_15:
        /*0028*/ 	.byte	0x04, 0x17
        /*002a*/ 	.short	(.L_17 - .L_16)
.L_16:
        /*002c*/ 	.word	0x00000000
        /*0030*/ 	.short	0x0005
        /*0032*/ 	.short	0x0028
        /*0034*/ 	.byte	0x00, 0xf4, 0x21, 0x00


	//----- nvinfo : EIATTR_KPARAM_INFO
	.align		4
.L_17:
        /*0038*/ 	.byte	0x04, 0x17
        /*003a*/ 	.short	(.L_19 - .L_18)
.L_18:
        /*003c*/ 	.word	0x00000000
        /*0040*/ 	.short	0x0004
        /*0042*/ 	.short	0x0020
        /*0044*/ 	.byte	0x00, 0xf4, 0x21, 0x00


	//----- nvinfo : EIATTR_KPARAM_INFO
	.align		4
.L_19:
        /*0048*/ 	.byte	0x04, 0x17
        /*004a*/ 	.short	(.L_21 - .L_20)
.L_20:
        /*004c*/ 	.word	0x00000000
        /*0050*/ 	.short	0x0003
        /*0052*/ 	.short	0x0018
        /*0054*/ 	.byte	0x00, 0xf4, 0x21, 0x00


	//----- nvinfo : EIATTR_KPARAM_INFO
	.align		4
.L_21:
        /*0058*/ 	.byte	0x04, 0x17
        /*005a*/ 	.short	(.L_23 - .L_22)
.L_22:
        /*005c*/ 	.word	0x00000000
        /*0060*/ 	.short	0x0002
        /*0062*/ 	.short	0x0010
        /*0064*/ 	.byte	0x00, 0xf4, 0x21, 0x00


	//----- nvinfo : EIATTR_KPARAM_INFO
	.align		4
.L_23:
        /*0068*/ 	.byte	0x04, 0x17
        /*006a*/ 	.short	(.L_25 - .L_24)
.L_24:
        /*006c*/ 	.word	0x00000000
        /*0070*/ 	.short	0x0001
        /*0072*/ 	.short	0x0008
        /*0074*/ 	.byte	0x00, 0xf4, 0x21, 0x00


	//----- nvinfo : EIATTR_KPARAM_INFO
	.align		4
.L_25:
        /*0078*/ 	.byte	0x04, 0x17
        /*007a*/ 	.short	(.L_27 - .L_26)
.L_26:
        /*007c*/ 	.word	0x00000000
        /*0080*/ 	.short	0x0000
        /*0082*/ 	.short	0x0000
        /*0084*/ 	.byte	0x00, 0xf4, 0x21, 0x00


	//----- nvinfo : EIATTR_SPARSE_MMA_MASK
	.align		4
.L_27:
        /*0088*/ 	.byte	0x03, 0x50
        /*008a*/ 	.short	0x0000


	//----- nvinfo : EIATTR_MAXREG_COUNT
	.align		4
        /*008c*/ 	.byte	0x03, 0x1b
        /*008e*/ 	.short	0x00ff


	//----- nvinfo : EIATTR_EXIT_INSTR_OFFSETS
	.align		4
        /*0090*/ 	.byte	0x04, 0x1c
        /*0092*/ 	.short	(.L_29 - .L_28)


	//   ....[0]....
.L_28:
        /*0094*/ 	.word	0x00000400


	//----- nvinfo : EIATTR_REQNTID
	.align		4
.L_29:
        /*0098*/ 	.byte	0x04, 0x10
        /*009a*/ 	.short	(.L_31 - .L_30)
.L_30:
        /*009c*/ 	.word	0x00000100
        /*00a0*/ 	.word	0x00000001
        /*00a4*/ 	.word	0x00000001


	//----- nvinfo : EIATTR_CBANK_PARAM_SIZE
	.align		4
.L_31:
        /*00a8*/ 	.byte	0x03, 0x19
        /*00aa*/ 	.short	0x003c


	//----- nvinfo : EIATTR_PARAM_CBANK
	.align		4
        /*00ac*/ 	.byte	0x04, 0x0a
        /*00ae*/ 	.short	(.L_33 - .L_32)
	.align		4
.L_32:
        /*00b0*/ 	.word	index@(.nv.constant0.triton_poi_fused__native_batch_norm_legit_no_training__prelu_kernel_8)
        /*00b4*/ 	.short	0x0210
        /*00b6*/ 	.short	0x003c


	//----- nvinfo : EIATTR_SW_WAR
	.align		4
.L_33:
        /*00b8*/ 	.byte	0x04, 0x36
        /*00ba*/ 	.short	(.L_35 - .L_34)
.L_34:
        /*00bc*/ 	.word	0x00000008
.L_35:


//--------------------- .nv.callgraph             --------------------------
	.section	.nv.callgraph,"",@"SHT_CUDA_CALLGRAPH"
	.align	4
	.sectionentsize	8
	.align		4
        /*0000*/ 	.word	0x00000000
	.align		4
        /*0004*/ 	.word	0xffffffff
	.align		4
        /*0008*/ 	.word	0x00000000
	.align		4
        /*000c*/ 	.word	0xfffffffe
	.align		4
        /*0010*/ 	.word	0x00000000
	.align		4
        /*0014*/ 	.word	0xfffffffd
	.align		4
        /*0018*/ 	.word	0x00000000
	.align		4
        /*001c*/ 	.word	0xfffffffc


//--------------------- .nv.constant4             --------------------------
	.section	.nv.constant4,"a",@progbits
	.align	8
	.align		8
.nv.constant4:
        /*0000*/ 	.dword	_$_str
	.align		8
        /*0008*/ 	.dword	_$_str_$_2


//--------------------- .text.triton_poi_fused__native_batch_norm_legit_no_training__prelu_kernel_8 --------------------------
	.section	.text.triton_poi_fused__native_batch_norm_legit_no_training__prelu_kernel_8,"ax",@progbits
	.align	128
        .global         triton_poi_fused__native_batch_norm_legit_no_training__prelu_kernel_8
        .type           triton_poi_fused__native_batch_norm_legit_no_training__prelu_kernel_8,@function
        .size           triton_poi_fused__native_batch_norm_legit_no_training__prelu_kernel_8,(.L_x_1 - triton_poi_fused__native_batch_norm_legit_no_training__prelu_kernel_8)
        .other          triton_poi_fused__native_batch_norm_legit_no_training__prelu_kernel_8,@"STO_CUDA_ENTRY STV_DEFAULT"
triton_poi_fused__native_batch_norm_legit_no_training__prelu_kernel_8:
.text.triton_poi_fused__native_batch_norm_legit_no_training__prelu_kernel_8:
[----:B------:R-:W-:Y:S01]  /*0000*/  LDC R1, c[0x0][0x28] ;  /* 0x00000a00ff017b82 */ /* 0x000fe20000000800 */
[----:B------:R-:W1:Y:S07]  /*0010*/  S2R R0, SR_TID.X ;  /* 0x0000000000007919 */ /* 0x000e6e0000002100 */
[----:B------:R-:W2:Y:S01]  /*0020*/  LDC.64 R2, c[0x0][0x228] ;  /* 0x00008a00ff027b82 */ /* 0x000ea20000000a00 */
[----:B------:R-:W-:Y:S01]  /*0030*/  ULDC.64 UR4, c[0x0][0x208] ;  /* 0x0000820000047ab9 */ /* 0x000fe20000000a00 */
[----:B------:R-:W3:Y:S06]  /*0040*/  S2R R7, SR_CTAID.X ;  /* 0x0000000000077919 */ /* 0x000eec0000002500 */
[----:B------:R-:W4:Y:S08]  /*0050*/  LDC.64 R8, c[0x0][0x220] ;  /* 0x00008800ff087b82 */ /* 0x000f300000000a00 */
[----:B------:R-:W5:Y:S08]  /*0060*/  LDC.64 R10, c[0x0][0x230] ;  /* 0x00008c00ff0a7b82 */ /* 0x000f700000000a00 */
[----:B------:R-:W5:Y:S01]  /*0070*/  LDC.64 R12, c[0x0][0x238] ;  /* 0x00008e00ff0c7b82 */ /* 0x000f620000000a00 */
[----:B-1----:R-:W-:-:S07]  /*0080*/  SHF.L.U32 R0, R0, 0x1, RZ ;  /* 0x0000000100007819 */ /* 0x002fce00000006ff */
[----:B------:R-:W1:Y:S01]  /*0090*/  LDC.64 R14, c[0x0][0x240] ;  /* 0x00009000ff0e7b82 */ /* 0x000e620000000a00 */
[----:B---3--:R-:W-:Y:S02]  /*00a0*/  SHF.R.S32.HI R5, RZ, 0x16, R7 ;  /* 0x00000016ff057819 */ /* 0x008fe40000011407 */
[----:B------:R-:W-:Y:S02]  /*00b0*/  LOP3.LUT R0, R0, 0x1fe, RZ, 0xc0, !PT ;  /* 0x000001fe00007812 */ /* 0x000fe400078ec0ff */
[----:B------:R-:W-:Y:S02]  /*00c0*/  SGXT R5, R5, 0x1 ;  /* 0x000000010505781a */ /* 0x000fe40000000200 */
[----:B------:R-:W-:Y:S02]  /*00d0*/  LEA R0, R7, R0, 0x9 ;  /* 0x0000000007007211 */ /* 0x000fe400078e48ff */
[----:B------:R-:W3:Y:S02]  /*00e0*/  LDC.64 R6, c[0x0][0x218] ;  /* 0x00008600ff067b82 */ /* 0x000ee40000000a00 */
[----:B------:R-:W-:-:S04]  /*00f0*/  LEA.HI R5, R5, R0, RZ, 0x8 ;  /* 0x0000000005057211 */ /* 0x000fc800078f40ff */
[----:B------:R-:W-:-:S04]  /*0100*/  LOP3.LUT R5, R5, 0xffffff00, RZ, 0xc0, !PT ;  /* 0xffffff0005057812 */ /* 0x000fc800078ec0ff */
[----:B------:R-:W-:-:S05]  /*0110*/  IADD3 R4, R0, -R5, RZ ;  /* 0x8000000500047210 */ /* 0x000fca0007ffe0ff */
[----:B--2---:R-:W-:-:S06]  /*0120*/  IMAD.WIDE R2, R4, 0x4, R2 ;  /* 0x0000000404027825 */ /* 0x004fcc00078e0202 */
[----:B------:R-:W2:Y:S01]  /*0130*/  LDG.E.EL.64 R2, desc[UR4][R2.64] ;  /* 0x0000000402027981 */ /* 0x000ea2000c2e1b00 */
[----:B----4-:R-:W-:-:S04]  /*0140*/  IMAD.WIDE R8, R4, 0x4, R8 ;  /* 0x0000000404087825 */ /* 0x010fc800078e0208 */
[----:B---3--:R-:W-:Y:S02]  /*0150*/  IMAD.WIDE R6, R0, 0x4, R6 ;  /* 0x0000000400067825 */ /* 0x008fe400078e0206 */
[----:B------:R-:W3:Y:S04]  /*0160*/  LDG.E.EL.64 R8, desc[UR4][R8.64] ;  /* 0x0000000408087981 */ /* 0x000ee8000c2e1b00 */
[----:B------:R-:W3:Y:S01]  /*0170*/  LDG.E.64 R6, desc[UR4][R6.64] ;  /* 0x0000000406067981 */ /* 0x000ee2000c1e1b00 */
[----:B-----5:R-:W-:-:S04]  /*0180*/  IMAD.WIDE R10, R4, 0x4, R10 ;  /* 0x00000004040a7825 */ /* 0x020fc800078e020a */
[C---:B0-----:R-:W-:Y:S02]  /*0190*/  IMAD.WIDE R12, R4.reuse, 0x4, R12 ;  /* 0x00000004040c7825 */ /* 0x041fe400078e020c */
[----:B------:R-:W4:Y:S04]  /*01a0*/  LDG.E.EL.64 R10, desc[UR4][R10.64] ;  /* 0x000000040a0a7981 */ /* 0x000f28000c2e1b00 */
[----:B------:R-:W4:Y:S01]  /*01b0*/  LDG.E.EL.64 R12, desc[UR4][R12.64] ;  /* 0x000000040c0c7981 */ /* 0x000f22000c2e1b00 */
[----:B-1----:R-:W-:-:S06]  /*01c0*/  IMAD.WIDE R4, R4, 0x4, R14 ;  /* 0x0000000404047825 */ /* 0x002fcc00078e020e */
[----:B------:R-:W5:Y:S01]  /*01d0*/  LDG.E.EL.64 R4, desc[UR4][R4.64] ;  /* 0x0000000404047981 */ /* 0x000f62000c2e1b00 */
[----:B--2---:R-:W-:Y:S01]  /*01e0*/  FADD R2, R2, 9.9999997473787516356e-06 ;  /* 0x3727c5ac02027421 */ /* 0x004fe20000000000 */
[----:B------:R-:W-:-:S03]  /*01f0*/  FADD R3, R3, 9.9999997473787516356e-06 ;  /* 0x3727c5ac03037421 */ /* 0x000fc60000000000 */
[----:B------:R-:W0:Y:S08]  /*0200*/  MUFU.SQRT R14, R2 ;  /* 0x00000002000e7308 */ /* 0x000e300000002000 */
[----:B------:R-:W1:Y:S01]  /*0210*/  MUFU.SQRT R15, R3 ;  /* 0x00000003000f7308 */ /* 0x000e620000002000 */
[C---:B0-----:R-:W-:Y:S02]  /*0220*/  FSETP.GT.AND P0, PT, R14.reuse, 8.50705917302346158658e+37, PT ;  /* 0x7e8000000e00780b */ /* 0x041fe40003f04000 */
[----:B------:R-:W-:-:S02]  /*0230*/  FSETP.GEU.AND P2, PT, R14, 1.175494350822287508e-38, PT ;  /* 0x008000000e00780b */ /* 0x000fc40003f4e000 */
[C---:B-1----:R-:W-:Y:S02]  /*0240*/  FSETP.GT.AND P1, PT, R15.reuse, 8.50705917302346158658e+37, PT ;  /* 0x7e8000000f00780b */ /* 0x042fe40003f24000 */
[----:B------:R-:W-:-:S07]  /*0250*/  FSETP.GEU.AND P3, PT, R15, 1.175494350822287508e-38, PT ;  /* 0x008000000f00780b */ /* 0x000fce0003f6e000 */
[----:B------:R-:W-:Y:S01]  /*0260*/  @P0 FMUL R14, R14, 0.25 ;  /* 0x3e8000000e0e0820 */ /* 0x000fe20000400000 */
[----:B------:R-:W-:-:S03]  /*0270*/  HFMA2.MMA R2, -RZ, RZ, 1.625, 0 ;  /* 0x3e800000ff027435 */ /* 0x000fc600000001ff */
[----:B------:R-:W-:Y:S01]  /*0280*/  @!P2 FMUL R14, R14, 16777216 ;  /* 0x4b8000000e0ea820 */ /* 0x000fe20000400000 */
[----:B------:R-:W-:-:S04]  /*0290*/  @P1 FMUL R15, R15, 0.25 ;  /* 0x3e8000000f0f1820 */ /* 0x000fc80000400000 */
[----:B------:R-:W-:Y:S01]  /*02a0*/  @!P3 FMUL R15, R15, 16777216 ;  /* 0x4b8000000f0fb820 */ /* 0x000fe20000400000 */
[----:B------:R-:W0:Y:S01]  /*02b0*/  MUFU.RCP R14, R14 ;  /* 0x0000000e000e7308 */ /* 0x000e220000001000 */
[----:B------:R-:W-:-:S07]  /*02c0*/  FSEL R3, R2, 1, P0 ;  /* 0x3f80000002037808 */ /* 0x000fce0000000000 */
[----:B------:R-:W1:Y:S01]  /*02d0*/  MUFU.RCP R15, R15 ;  /* 0x0000000f000f7308 */ /* 0x000e620000001000 */
[----:B------:R-:W-:Y:S01]  /*02e0*/  FSEL R2, R2, 1, P1 ;  /* 0x3f80000002027808 */ /* 0x000fe20000800000 */
[----:B------:R-:W-:Y:S01]  /*02f0*/  @!P2 FMUL R3, R3, 16777216 ;  /* 0x4b8000000303a820 */ /* 0x000fe20000400000 */
[----:B---3--:R-:W-:-:S03]  /*0300*/  FADD R7, R7, -R9 ;  /* 0x8000000907077221 */ /* 0x008fc60000000000 */
[----:B------:R-:W-:Y:S01]  /*0310*/  @!P3 FMUL R2, R2, 16777216 ;  /* 0x4b8000000202b820 */ /* 0x000fe20000400000 */
[----:B------:R-:W-:Y:S01]  /*0320*/  FADD R6, R6, -R8 ;  /* 0x8000000806067221 */ /* 0x000fe20000000000 */
[----:B0-----:R-:W-:Y:S02]  /*0330*/  FMUL R9, R14, R3 ;  /* 0x000000030e097220 */ /* 0x001fe40000400000 */
[----:B-1----:R-:W-:Y:S02]  /*0340*/  FMUL R8, R15, R2 ;  /* 0x000000020f087220 */ /* 0x002fe40000400000 */
[----:B------:R-:W0:Y:S01]  /*0350*/  LDC.64 R2, c[0x0][0x210] ;  /* 0x00008400ff027b82 */ /* 0x000e220000000a00 */
[----:B------:R-:W-:Y:S01]  /*0360*/  FMUL R9, R6, R9 ;  /* 0x0000000906097220 */ /* 0x000fe20000400000 */
[----:B------:R-:W-:-:S03]  /*0370*/  FMUL R8, R7, R8 ;  /* 0x0000000807087220 */ /* 0x000fc60000400000 */
[----:B----4-:R-:W-:Y:S01]  /*0380*/  FFMA R10, R10, R9, R12 ;  /* 0x000000090a0a7223 */ /* 0x010fe2000000000c */
[----:B------:R-:W-:-:S04]  /*0390*/  FFMA R11, R11, R8, R13 ;  /* 0x000000080b0b7223 */ /* 0x000fc8000000000d */
[----:B------:R-:W-:Y:S02]  /*03a0*/  FSETP.GT.AND P0, PT, R10, RZ, PT ;  /* 0x000000ff0a00720b */ /* 0x000fe40003f04000 */
[----:B------:R-:W-:-:S11]  /*03b0*/  FSETP.GT.AND P1, PT, R11, RZ, PT ;  /* 0x000000ff0b00720b */ /* 0x000fd60003f24000 */
[----:B-----5:R-:W-:Y:S01]  /*03c0*/  @!P0 FMUL R10, R4, R10 ;  /* 0x0000000a040a8220 */ /* 0x020fe20000400000 */
[----:B0-----:R-:W-:-:S04]  /*03d0*/  IMAD.WIDE R2, R0, 0x4, R2 ;  /* 0x0000000400027825 */ /* 0x001fc800078e0202 */
[----:B------:R-:W-:-:S05]  /*03e0*/  @!P1 FMUL R11, R5, R11 ;  /* 0x0000000b050b9220 */ /* 0x000fca0000400000 */
[----:B------:R-:W-:Y:S01]  /*03f0*/  STG.E.64 desc[UR4][R2.64], R10 ;  /* 0x0000000a02007986 */ /* 0x000fe2000c101b04 */
[----:B------:R-:W-:Y:S05]  /*0400*/  EXIT ;  /* 0x000000000000794d */ /* 0x000fea0003800000 */
.L_x_0:
[----:B------:R-:W-:-:S00]  /*0410*/  BRA `(.L_x_0) ;  /* 0xfffffffc00fc7947 */ /* 0x000fc0000383ffff */
[----:B------:R-:W-:-:S00]  /*0420*/  NOP ;  /* 0x0000000000007918 */ /* 0x000fc00000000000 */
        /* <DEDUP_REMOVED lines=13> */
.L_x_1:


//--------------------- .nv.global.init           --------------------------
	.section	.nv.global.init,"aw",@progbits
.nv.global.init:
	.type		_$_str,@object
	.size		_$_str,(_$_str_$_2 - _$_str)
_$_str:
        /*0000*/ 	.byte	0x5f, 0x5f, 0x43, 0x55, 0x44, 0x41, 0x5f, 0x46, 0x54, 0x5a, 0x00
	.type		_$_str_$_2,@object
	.size		_$_str_$_2,(.L_1 - _$_str_$_2)
_$_str_$_2:
        /*000b*/ 	.byte	0x5f, 0x5f, 0x43, 0x55, 0x44, 0x41, 0x5f, 0x50, 0x52, 0x45, 0x43, 0x5f, 0x53, 0x51, 0x52, 0x54
        /*001b*/ 	.byte	0x00
.L_1:


//--------------------- .nv.constant0.triton_poi_fused__native_batch_norm_legit_no_training__prelu_kernel_8 --------------------------
	.section	.nv.constant0.triton_poi_fused__native_batch_norm_legit_no_training__prelu_kernel_8,"a",@progbits
	.sectionflags	@""
	.align	4
.nv.constant0.triton_poi_fused__native_batch_norm_legit_no_training__prelu_kernel_8:
	.zero		588
